//
// Generated by NVIDIA NVVM Compiler
//
// Compiler Build ID: CL-36424714
// Cuda compilation tools, release 13.0, V13.0.88
// Based on NVVM 20.0.0
//

.version 9.0
.target sm_100
.address_size 64

	// .globl	_Z18calculateBodyForceP6float4S0_fi
// _ZZ18calculateBodyForceP6float4S0_fiE15shared_position has been demoted

.visible .entry _Z18calculateBodyForceP6float4S0_fi(
	.param .u64 .ptr .align 1 _Z18calculateBodyForceP6float4S0_fi_param_0,
	.param .u64 .ptr .align 1 _Z18calculateBodyForceP6float4S0_fi_param_1,
	.param .f32 _Z18calculateBodyForceP6float4S0_fi_param_2,
	.param .u32 _Z18calculateBodyForceP6float4S0_fi_param_3
)
{
	.reg .pred 	%p<4>;
	.reg .b32 	%r<20>;
	.reg .b32 	%f<158>;
	.reg .b64 	%rd<11>;
	// demoted variable
	.shared .align 4 .b8 _ZZ18calculateBodyForceP6float4S0_fiE15shared_position[1536];
	ld.param.u64 	%rd4, [_Z18calculateBodyForceP6float4S0_fi_param_0];
	ld.param.u64 	%rd3, [_Z18calculateBodyForceP6float4S0_fi_param_1];
	ld.param.f32 	%f13, [_Z18calculateBodyForceP6float4S0_fi_param_2];
	ld.param.u32 	%r10, [_Z18calculateBodyForceP6float4S0_fi_param_3];
	cvta.to.global.u64 	%rd1, %rd4;
	mov.u32 	%r1, %ntid.x;
	mov.u32 	%r11, %ctaid.x;
	mov.u32 	%r2, %tid.x;
	mad.lo.s32 	%r3, %r1, %r11, %r2;
	setp.ge.s32 	%p1, %r3, %r10;
	@%p1 bra 	$L__BB0_6;
	mov.u32 	%r4, %nctaid.x;
	mov.u32 	%r13, _ZZ18calculateBodyForceP6float4S0_fiE15shared_position;
	mad.lo.s32 	%r5, %r2, 12, %r13;
	mul.wide.s32 	%rd5, %r3, 16;
	add.s64 	%rd2, %rd1, %rd5;
	mov.f32 	%f155, 0f00000000;
	mov.b32 	%r18, 0;
	mov.f32 	%f156, %f155;
	mov.f32 	%f157, %f155;
$L__BB0_2:
	mad.lo.s32 	%r15, %r18, %r1, %r2;
	mul.wide.u32 	%rd6, %r15, 16;
	add.s64 	%rd7, %rd1, %rd6;
	.pragma "used_bytes_mask 4095";
	ld.global.v4.f32 	{%f15, %f16, %f17, %f18}, [%rd7];
	st.shared.f32 	[%r5], %f15;
	st.shared.f32 	[%r5+4], %f16;
	st.shared.f32 	[%r5+8], %f17;
	bar.sync 	0;
	.pragma "used_bytes_mask 4095";
	ld.global.v4.f32 	{%f4, %f5, %f6, %f19}, [%rd2];
	mov.b32 	%r19, 48;
$L__BB0_3:
	add.s32 	%r17, %r13, %r19;
	ld.shared.f32 	%f20, [%r17+-48];
	sub.f32 	%f21, %f20, %f4;
	ld.shared.f32 	%f22, [%r17+-44];
	sub.f32 	%f23, %f22, %f5;
	ld.shared.f32 	%f24, [%r17+-40];
	sub.f32 	%f25, %f24, %f6;
	mul.f32 	%f26, %f23, %f23;
	fma.rn.f32 	%f27, %f21, %f21, %f26;
	fma.rn.f32 	%f28, %f25, %f25, %f27;
	add.f32 	%f29, %f28, 0f3089705F;
	rsqrt.approx.f32 	%f30, %f29;
	mul.f32 	%f31, %f30, %f30;
	mul.f32 	%f32, %f30, %f31;
	fma.rn.f32 	%f33, %f21, %f32, %f157;
	fma.rn.f32 	%f34, %f23, %f32, %f156;
	fma.rn.f32 	%f35, %f25, %f32, %f155;
	ld.shared.f32 	%f36, [%r17+-36];
	sub.f32 	%f37, %f36, %f4;
	ld.shared.f32 	%f38, [%r17+-32];
	sub.f32 	%f39, %f38, %f5;
	ld.shared.f32 	%f40, [%r17+-28];
	sub.f32 	%f41, %f40, %f6;
	mul.f32 	%f42, %f39, %f39;
	fma.rn.f32 	%f43, %f37, %f37, %f42;
	fma.rn.f32 	%f44, %f41, %f41, %f43;
	add.f32 	%f45, %f44, 0f3089705F;
	rsqrt.approx.f32 	%f46, %f45;
	mul.f32 	%f47, %f46, %f46;
	mul.f32 	%f48, %f46, %f47;
	fma.rn.f32 	%f49, %f37, %f48, %f33;
	fma.rn.f32 	%f50, %f39, %f48, %f34;
	fma.rn.f32 	%f51, %f41, %f48, %f35;
	ld.shared.f32 	%f52, [%r17+-24];
	sub.f32 	%f53, %f52, %f4;
	ld.shared.f32 	%f54, [%r17+-20];
	sub.f32 	%f55, %f54, %f5;
	ld.shared.f32 	%f56, [%r17+-16];
	sub.f32 	%f57, %f56, %f6;
	mul.f32 	%f58, %f55, %f55;
	fma.rn.f32 	%f59, %f53, %f53, %f58;
	fma.rn.f32 	%f60, %f57, %f57, %f59;
	add.f32 	%f61, %f60, 0f3089705F;
	rsqrt.approx.f32 	%f62, %f61;
	mul.f32 	%f63, %f62, %f62;
	mul.f32 	%f64, %f62, %f63;
	fma.rn.f32 	%f65, %f53, %f64, %f49;
	fma.rn.f32 	%f66, %f55, %f64, %f50;
	fma.rn.f32 	%f67, %f57, %f64, %f51;
	ld.shared.f32 	%f68, [%r17+-12];
	sub.f32 	%f69, %f68, %f4;
	ld.shared.f32 	%f70, [%r17+-8];
	sub.f32 	%f71, %f70, %f5;
	ld.shared.f32 	%f72, [%r17+-4];
	sub.f32 	%f73, %f72, %f6;
	mul.f32 	%f74, %f71, %f71;
	fma.rn.f32 	%f75, %f69, %f69, %f74;
	fma.rn.f32 	%f76, %f73, %f73, %f75;
	add.f32 	%f77, %f76, 0f3089705F;
	rsqrt.approx.f32 	%f78, %f77;
	mul.f32 	%f79, %f78, %f78;
	mul.f32 	%f80, %f78, %f79;
	fma.rn.f32 	%f81, %f69, %f80, %f65;
	fma.rn.f32 	%f82, %f71, %f80, %f66;
	fma.rn.f32 	%f83, %f73, %f80, %f67;
	ld.shared.f32 	%f84, [%r17];
	sub.f32 	%f85, %f84, %f4;
	ld.shared.f32 	%f86, [%r17+4];
	sub.f32 	%f87, %f86, %f5;
	ld.shared.f32 	%f88, [%r17+8];
	sub.f32 	%f89, %f88, %f6;
	mul.f32 	%f90, %f87, %f87;
	fma.rn.f32 	%f91, %f85, %f85, %f90;
	fma.rn.f32 	%f92, %f89, %f89, %f91;
	add.f32 	%f93, %f92, 0f3089705F;
	rsqrt.approx.f32 	%f94, %f93;
	mul.f32 	%f95, %f94, %f94;
	mul.f32 	%f96, %f94, %f95;
	fma.rn.f32 	%f97, %f85, %f96, %f81;
	fma.rn.f32 	%f98, %f87, %f96, %f82;
	fma.rn.f32 	%f99, %f89, %f96, %f83;
	ld.shared.f32 	%f100, [%r17+12];
	sub.f32 	%f101, %f100, %f4;
	ld.shared.f32 	%f102, [%r17+16];
	sub.f32 	%f103, %f102, %f5;
	ld.shared.f32 	%f104, [%r17+20];
	sub.f32 	%f105, %f104, %f6;
	mul.f32 	%f106, %f103, %f103;
	fma.rn.f32 	%f107, %f101, %f101, %f106;
	fma.rn.f32 	%f108, %f105, %f105, %f107;
	add.f32 	%f109, %f108, 0f3089705F;
	rsqrt.approx.f32 	%f110, %f109;
	mul.f32 	%f111, %f110, %f110;
	mul.f32 	%f112, %f110, %f111;
	fma.rn.f32 	%f113, %f101, %f112, %f97;
	fma.rn.f32 	%f114, %f103, %f112, %f98;
	fma.rn.f32 	%f115, %f105, %f112, %f99;
	ld.shared.f32 	%f116, [%r17+24];
	sub.f32 	%f117, %f116, %f4;
	ld.shared.f32 	%f118, [%r17+28];
	sub.f32 	%f119, %f118, %f5;
	ld.shared.f32 	%f120, [%r17+32];
	sub.f32 	%f121, %f120, %f6;
	mul.f32 	%f122, %f119, %f119;
	fma.rn.f32 	%f123, %f117, %f117, %f122;
	fma.rn.f32 	%f124, %f121, %f121, %f123;
	add.f32 	%f125, %f124, 0f3089705F;
	rsqrt.approx.f32 	%f126, %f125;
	mul.f32 	%f127, %f126, %f126;
	mul.f32 	%f128, %f126, %f127;
	fma.rn.f32 	%f129, %f117, %f128, %f113;
	fma.rn.f32 	%f130, %f119, %f128, %f114;
	fma.rn.f32 	%f131, %f121, %f128, %f115;
	ld.shared.f32 	%f132, [%r17+36];
	sub.f32 	%f133, %f132, %f4;
	ld.shared.f32 	%f134, [%r17+40];
	sub.f32 	%f135, %f134, %f5;
	ld.shared.f32 	%f136, [%r17+44];
	sub.f32 	%f137, %f136, %f6;
	mul.f32 	%f138, %f135, %f135;
	fma.rn.f32 	%f139, %f133, %f133, %f138;
	fma.rn.f32 	%f140, %f137, %f137, %f139;
	add.f32 	%f141, %f140, 0f3089705F;
	rsqrt.approx.f32 	%f142, %f141;
	mul.f32 	%f143, %f142, %f142;
	mul.f32 	%f144, %f142, %f143;
	fma.rn.f32 	%f157, %f133, %f144, %f129;
	fma.rn.f32 	%f156, %f135, %f144, %f130;
	fma.rn.f32 	%f155, %f137, %f144, %f131;
	add.s32 	%r19, %r19, 96;
	setp.ne.s32 	%p2, %r19, 1584;
	@%p2 bra 	$L__BB0_3;
	bar.sync 	0;
	add.s32 	%r18, %r18, 1;
	setp.ne.s32 	%p3, %r18, %r4;
	@%p3 bra 	$L__BB0_2;
	cvta.to.global.u64 	%rd8, %rd3;
	add.s64 	%rd10, %rd8, %rd5;
	.pragma "used_bytes_mask 4095";
	ld.global.v4.f32 	{%f145, %f146, %f147, %f148}, [%rd10];
	fma.rn.f32 	%f149, %f13, %f157, %f145;
	fma.rn.f32 	%f150, %f13, %f156, %f146;
	st.global.v2.f32 	[%rd10], {%f149, %f150};
	fma.rn.f32 	%f151, %f13, %f155, %f147;
	st.global.f32 	[%rd10+8], %f151;
$L__BB0_6:
	ret;

}


// ===== COMPILED SASS (sm_100) =====

	.target	sm_100

	.elftype	@"ET_EXEC"


//--------------------- .note.nv.tkinfo           --------------------------
	.section	.note.nv.tkinfo,"",@"SHT_NOTE"
	.sectionflags	@"SHF_NOTE_NV_TKINFO"
	.tkinfo
        /*0018*/ 	.word	0x00000002
        /*0030*/ 	.string	""
        /*0030*/ 	.string	"ptxas"
        /*0030*/ 	.string	"Cuda compilation tools, release 13.0, V13.0.88"
        /*0030*/ 	.string	"Build cuda_13.0.r13.0/compiler.36424714_0"
        /*0030*/ 	.string	"-arch sm_100 -m 64 "



//--------------------- .note.nv.cuinfo           --------------------------
	.section	.note.nv.cuinfo,"",@"SHT_NOTE"
	.sectionflags	@"SHF_NOTE_NV_CUINFO"
        /*0018*/ 	.short	0x0002
        /*001a*/ 	.short	0x0064
        /*001c*/ 	.short	0x0082
	.zero		2


//--------------------- .nv.info                  --------------------------
	.section	.nv.info,"",@"SHT_CUDA_INFO"
	.align	4


	//----- nvinfo : EIATTR_REGCOUNT
	.align		4
        /*0000*/ 	.byte	0x04, 0x2f
        /*0002*/ 	.short	(.L_1 - .L_0)
	.align		4
.L_0:
        /*0004*/ 	.word	index@(_Z18calculateBodyForceP6float4S0_fi)
        /*0008*/ 	.word	0x00000020


	//----- nvinfo : EIATTR_FRAME_SIZE
	.align		4
.L_1:
        /*000c*/ 	.byte	0x04, 0x11
        /*000e*/ 	.short	(.L_3 - .L_2)
	.align		4
.L_2:
        /*0010*/ 	.word	index@(_Z18calculateBodyForceP6float4S0_fi)
        /*0014*/ 	.word	0x00000000


	//----- nvinfo : EIATTR_MIN_STACK_SIZE
	.align		4
.L_3:
        /*0018*/ 	.byte	0x04, 0x12
        /*001a*/ 	.short	(.L_5 - .L_4)
	.align		4
.L_4:
        /*001c*/ 	.word	index@(_Z18calculateBodyForceP6float4S0_fi)
        /*0020*/ 	.word	0x00000000
.L_5:


//--------------------- .nv.compat                --------------------------
	.section	.nv.compat,"",@"SHT_CUDA_COMPAT_INFO"
	.align	4
        /*0000*/ 	.byte	0x02, 0x09, 0x00, 0x00, 0x02, 0x02, 0x01, 0x00, 0x02, 0x05, 0x05, 0x00, 0x03, 0x07, 0x01, 0x01
        /*0010*/ 	.byte	0x02, 0x03, 0x00, 0x00, 0x02, 0x06, 0x01, 0x00, 0x04, 0x0b, 0x08, 0x00, 0x01, 0x00, 0x00, 0x00
        /*0020*/ 	.byte	0x00, 0x00, 0x00, 0x00


//--------------------- .nv.info._Z18calculateBodyForceP6float4S0_fi --------------------------
	.section	.nv.info._Z18calculateBodyForceP6float4S0_fi,"",@"SHT_CUDA_INFO"
	.sectionflags	@""
	.align	4


	//----- nvinfo : EIATTR_CUDA_API_VERSION
	.align		4
        /*0000*/ 	.byte	0x04, 0x37
        /*0002*/ 	.short	(.L_7 - .L_6)
.L_6:
        /*0004*/ 	.word	0x00000082


	//----- nvinfo : EIATTR_KPARAM_INFO
	.align		4
.L_7:
        /*0008*/ 	.byte	0x04, 0x17
        /*000a*/ 	.short	(.L_9 - .L_8)
.L_8:
        /*000c*/ 	.word	0x00000000
        /*0010*/ 	.short	0x0003
        /*0012*/ 	.short	0x0014
        /*0014*/ 	.byte	0x00, 0xf0, 0x11, 0x00


	//----- nvinfo : EIATTR_KPARAM_INFO
	.align		4
.L_9:
        /*0018*/ 	.byte	0x04, 0x17
        /*001a*/ 	.short	(.L_11 - .L_10)
.L_10:
        /*001c*/ 	.word	0x00000000
        /*0020*/ 	.short	0x0002
        /*0022*/ 	.short	0x0010
        /*0024*/ 	.byte	0x00, 0xf0, 0x11, 0x00


	//----- nvinfo : EIATTR_KPARAM_INFO
	.align		4
.L_11:
        /*0028*/ 	.byte	0x04, 0x17
        /*002a*/ 	.short	(.L_13 - .L_12)
.L_12:
        /*002c*/ 	.word	0x00000000
        /*0030*/ 	.short	0x0001
        /*0032*/ 	.short	0x0008
        /*0034*/ 	.byte	0x00, 0xf5, 0x21, 0x00


	//----- nvinfo : EIATTR_KPARAM_INFO
	.align		4
.L_13:
        /*0038*/ 	.byte	0x04, 0x17
        /*003a*/ 	.short	(.L_15 - .L_14)
.L_14:
        /*003c*/ 	.word	0x00000000
        /*0040*/ 	.short	0x0000
        /*0042*/ 	.short	0x0000
        /*0044*/ 	.byte	0x00, 0xf5, 0x21, 0x00


	//----- nvinfo : EIATTR_SPARSE_MMA_MASK
	.align		4
.L_15:
        /*0048*/ 	.byte	0x03, 0x50
        /*004a*/ 	.short	0x0000


	//----- nvinfo : EIATTR_MAXREG_COUNT
	.align		4
        /*004c*/ 	.byte	0x03, 0x1b
        /*004e*/ 	.short	0x00ff


	//----- nvinfo : EIATTR_NUM_BARRIERS
	.align		4
        /*0050*/ 	.byte	0x02, 0x4c
        /*0052*/ 	.byte	0x01
	.zero		1


	//----- nvinfo : EIATTR_MERCURY_ISA_VERSION
	.align		4
        /*0054*/ 	.byte	0x03, 0x5f
        /*0056*/ 	.short	0x0101


	//----- nvinfo : EIATTR_UNUSED_LOAD_BYTE_OFFSET
	.align		4
        /*0058*/ 	.byte	0x04, 0x44
        /*005a*/ 	.short	(.L_17 - .L_16)


	//   ....[0]....
.L_16:
        /*005c*/ 	.word	0x00000170
        /*0060*/ 	.word	0x00000fff


	//   ....[1]....
        /*0064*/ 	.word	0x000001c0
        /*0068*/ 	.word	0x00000fff


	//   ....[2]....
        /*006c*/ 	.word	0x00000ae0
        /*0070*/ 	.word	0x00000fff


	//----- nvinfo : EIATTR_VRC_CTA_INIT_COUNT
	.align		4
.L_17:
        /*0074*/ 	.byte	0x02, 0x4a
	.zero		1
	.zero		1


	//----- nvinfo : EIATTR_EXIT_INSTR_OFFSETS
	.align		4
        /*0078*/ 	.byte	0x04, 0x1c
        /*007a*/ 	.short	(.L_19 - .L_18)


	//   ....[0]....
.L_18:
        /*007c*/ 	.word	0x00000070


	//   ....[1]....
        /*0080*/ 	.word	0x00000b40


	//----- nvinfo : EIATTR_CBANK_PARAM_SIZE
	.align		4
.L_19:
        /*0084*/ 	.byte	0x03, 0x19
        /*0086*/ 	.short	0x0018


	//----- nvinfo : EIATTR_PARAM_CBANK
	.align		4
        /*0088*/ 	.byte	0x04, 0x0a
        /*008a*/ 	.short	(.L_21 - .L_20)
	.align		4
.L_20:
        /*008c*/ 	.word	index@(.nv.constant0._Z18calculateBodyForceP6float4S0_fi)
        /*0090*/ 	.short	0x0380
        /*0092*/ 	.short	0x0018


	//----- nvinfo : EIATTR_SW_WAR
	.align		4
.L_21:
        /*0094*/ 	.byte	0x04, 0x36
        /*0096*/ 	.short	(.L_23 - .L_22)
.L_22:
        /*0098*/ 	.word	0x00000008
.L_23:


//--------------------- .nv.callgraph             --------------------------
	.section	.nv.callgraph,"",@"SHT_CUDA_CALLGRAPH"
	.align	4
	.sectionentsize	8
	.align		4
        /*0000*/ 	.word	0x00000000
	.align		4
        /*0004*/ 	.word	0xffffffff
	.align		4
        /*0008*/ 	.word	0x00000000
	.align		4
        /*000c*/ 	.word	0xfffffffe
	.align		4
        /*0010*/ 	.word	0x00000000
	.align		4
        /*0014*/ 	.word	0xfffffffd
	.align		4
        /*0018*/ 	.word	0x00000000
	.align		4
        /*001c*/ 	.word	0xfffffffc


//--------------------- .text._Z18calculateBodyForceP6float4S0_fi --------------------------
	.section	.text._Z18calculateBodyForceP6float4S0_fi,"ax",@progbits
	.align	128
        .global         _Z18calculateBodyForceP6float4S0_fi
        .type           _Z18calculateBodyForceP6float4S0_fi,@function
        .size           _Z18calculateBodyForceP6float4S0_fi,(.L_x_3 - _Z18calculateBodyForceP6float4S0_fi)
        .other          _Z18calculateBodyForceP6float4S0_fi,@"STO_CUDA_ENTRY STV_DEFAULT"
_Z18calculateBodyForceP6float4S0_fi:
.text._Z18calculateBodyForceP6float4S0_fi:
[----:B------:R-:W-:Y:S01]  /*0000*/  LDC R1, c[0x0][0x37c] ;  /* 0x0000df00ff017b82 */ /* 0x000fe20000000800 */
[----:B------:R-:W0:Y:S01]  /*0010*/  S2R R3, SR_CTAID.X ;  /* 0x0000000000037919 */ /* 0x000e220000002500 */
[----:B------:R-:W0:Y:S01]  /*0020*/  LDCU UR6, c[0x0][0x360] ;  /* 0x00006c00ff0677ac */ /* 0x000e220008000800 */
[----:B------:R-:W0:Y:S01]  /*0030*/  S2R R0, SR_TID.X ;  /* 0x0000000000007919 */ /* 0x000e220000002100 */
[----:B------:R-:W1:Y:S01]  /*0040*/  LDCU UR4, c[0x0][0x394] ;  /* 0x00007280ff0477ac */ /* 0x000e620008000800 */
[----:B0-----:R-:W-:-:S05]  /*0050*/  IMAD R2, R3, UR6, R0 ;  /* 0x0000000603027c24 */ /* 0x001fca000f8e0200 */
[----:B-1----:R-:W-:-:S13]  /*0060*/  ISETP.GE.AND P0, PT, R2, UR4, PT ;  /* 0x0000000402007c0c */ /* 0x002fda000bf06270 */
[----:B------:R-:W-:Y:S05]  /*0070*/  @P0 EXIT ;  /* 0x000000000000094d */ /* 0x000fea0003800000 */
[----:B------:R-:W0:Y:S01]  /*0080*/  S2UR UR5, SR_CgaCtaId ;  /* 0x00000000000579c3 */ /* 0x000e220000008800 */
[----:B------:R-:W-:Y:S01]  /*0090*/  UMOV UR4, 0x400 ;  /* 0x0000040000047882 */ /* 0x000fe20000000000 */
[----:B------:R-:W-:Y:S01]  /*00a0*/  HFMA2 R3, -RZ, RZ, 0, 0 ;  /* 0x00000000ff037431 */ /* 0x000fe200000001ff */
[----:B------:R-:W-:Y:S02]  /*00b0*/  CS2R R16, SRZ ;  /* 0x0000000000107805 */ /* 0x000fe4000001ff00 */
[----:B------:R-:W-:Y:S01]  /*00c0*/  MOV R19, RZ ;  /* 0x000000ff00137202 */ /* 0x000fe20000000f00 */
[----:B------:R-:W1:Y:S02]  /*00d0*/  LDCU UR7, c[0x0][0x370] ;  /* 0x00006e00ff0777ac */ /* 0x000e640008000800 */
[----:B------:R-:W2:Y:S01]  /*00e0*/  LDC.64 R22, c[0x0][0x380] ;  /* 0x0000e000ff167b82 */ /* 0x000ea20000000a00 */
[----:B------:R-:W3:Y:S01]  /*00f0*/  LDCU.64 UR8, c[0x0][0x358] ;  /* 0x00006b00ff0877ac */ /* 0x000ee20008000a00 */
[----:B0-----:R-:W-:-:S06]  /*0100*/  ULEA UR4, UR5, UR4, 0x18 ;  /* 0x0000000405047291 */ /* 0x001fcc000f8ec0ff */
[----:B------:R-:W-:Y:S01]  /*0110*/  MOV R21, UR4 ;  /* 0x0000000400157c02 */ /* 0x000fe20008000f00 */
[----:B--2---:R-:W-:-:S04]  /*0120*/  IMAD.WIDE R22, R2, 0x10, R22 ;  /* 0x0000001002167825 */ /* 0x004fc800078e0216 */
[----:B-1-3--:R-:W-:-:S07]  /*0130*/  IMAD R21, R0, 0xc, R21 ;  /* 0x0000000c00157824 */ /* 0x00afce00078e0215 */
.L_x_1:
[----:B------:R-:W0:Y:S01]  /*0140*/  LDC.64 R8, c[0x0][0x380] ;  /* 0x0000e000ff087b82 */ /* 0x000e220000000a00 */
[----:B------:R-:W-:-:S04]  /*0150*/  IMAD R5, R3, UR6, R0 ;  /* 0x0000000603057c24 */ /* 0x000fc8000f8e0200 */
[----:B0-----:R-:W-:-:S06]  /*0160*/  IMAD.WIDE.U32 R8, R5, 0x10, R8 ;  /* 0x0000001005087825 */ /* 0x001fcc00078e0008 */
[----:B------:R-:W2:Y:S04]  /*0170*/  LDG.E.128 R8, desc[UR8][R8.64] ;  /* 0x0000000808087981 */ /* 0x000ea8000c1e1d00 */
[----:B--2---:R0:W-:Y:S04]  /*0180*/  STS [R21], R8 ;  /* 0x0000000815007388 */ /* 0x0041e80000000800 */
[----:B------:R0:W-:Y:S04]  /*0190*/  STS [R21+0x4], R9 ;  /* 0x0000040915007388 */ /* 0x0001e80000000800 */
[----:B------:R0:W-:Y:S01]  /*01a0*/  STS [R21+0x8], R10 ;  /* 0x0000080a15007388 */ /* 0x0001e20000000800 */
[----:B------:R-:W-:Y:S06]  /*01b0*/  BAR.SYNC.DEFER_BLOCKING 0x0 ;  /* 0x0000000000007b1d */ /* 0x000fec0000010000 */
[----:B------:R0:W5:Y:S01]  /*01c0*/  LDG.E.128 R4, desc[UR8][R22.64] ;  /* 0x0000000816047981 */ /* 0x000162000c1e1d00 */
[----:B------:R-:W-:-:S02]  /*01d0*/  IADD3 R3, PT, PT, R3, 0x1, RZ ;  /* 0x0000000103037810 */ /* 0x000fc40007ffe0ff */
[----:B------:R-:W-:Y:S02]  /*01e0*/  MOV R20, 0x30 ;  /* 0x0000003000147802 */ /* 0x000fe40000000f00 */
[----:B------:R-:W-:-:S13]  /*01f0*/  ISETP.NE.AND P0, PT, R3, UR7, PT ;  /* 0x0000000703007c0c */ /* 0x000fda000bf05270 */
.L_x_0:
[----:B------:R-:W1:Y:S04]  /*0200*/  LDS.128 R12, [R20+UR4+-0x30] ;  /* 0xffffd004140c7984 */ /* 0x000e680008000c00 */
[----:B0-----:R-:W0:Y:S01]  /*0210*/  LDS.128 R8, [R20+UR4+-0x20] ;  /* 0xffffe00414087984 */ /* 0x001e220008000c00 */
[----:B-1---5:R-:W-:Y:S01]  /*0220*/  FADD R25, -R5, R13 ;  /* 0x0000000d05197221 */ /* 0x022fe20000000100 */
[----:B------:R-:W-:Y:S01]  /*0230*/  FADD R12, -R4, R12 ;  /* 0x0000000c040c7221 */ /* 0x000fe20000000100 */
[----:B------:R-:W-:Y:S01]  /*0240*/  FADD R18, -R6, R14 ;  /* 0x0000000e06127221 */ /* 0x000fe20000000100 */
[----:B------:R-:W-:Y:S01]  /*0250*/  FADD R24, -R4, R15 ;  /* 0x0000000f04187221 */ /* 0x000fe20000000100 */
[----:B------:R-:W-:Y:S01]  /*0260*/  FMUL R7, R25, R25 ;  /* 0x0000001919077220 */ /* 0x000fe20000400000 */
[----:B0-----:R-:W-:-:S03]  /*0270*/  FADD R8, -R5, R8 ;  /* 0x0000000805087221 */ /* 0x001fc60000000100 */
[----:B------:R-:W-:Y:S01]  /*0280*/  FFMA R7, R12, R12, R7 ;  /* 0x0000000c0c077223 */ /* 0x000fe20000000007 */
[----:B------:R-:W-:-:S03]  /*0290*/  FMUL R27, R8, R8 ;  /* 0x00000008081b7220 */ /* 0x000fc60000400000 */
[----:B------:R-:W-:Y:S01]  /*02a0*/  FFMA R7, R18, R18, R7 ;  /* 0x0000001212077223 */ /* 0x000fe20000000007 */
[----:B------:R-:W-:-:S03]  /*02b0*/  FFMA R14, R24, R24, R27 ;  /* 0x00000018180e7223 */ /* 0x000fc6000000001b */
[----:B------:R-:W-:Y:S01]  /*02c0*/  FADD R13, R7, 9.9999997171806853657e-10 ;  /* 0x3089705f070d7421 */ /* 0x000fe20000000000 */
[----:B------:R-:W-:-:S04]  /*02d0*/  FADD R7, -R6, R9 ;  /* 0x0000000906077221 */ /* 0x000fc80000000100 */
[----:B------:R-:W-:Y:S01]  /*02e0*/  FSETP.GEU.AND P1, PT, |R13|, 1.175494350822287508e-38, PT ;  /* 0x008000000d00780b */ /* 0x000fe20003f2e200 */
[----:B------:R-:W-:-:S04]  /*02f0*/  FFMA R9, R7, R7, R14 ;  /* 0x0000000707097223 */ /* 0x000fc8000000000e */
[----:B------:R-:W-:-:S08]  /*0300*/  FADD R27, R9, 9.9999997171806853657e-10 ;  /* 0x3089705f091b7421 */ /* 0x000fd00000000000 */
[----:B------:R-:W-:-:S04]  /*0310*/  @!P1 FMUL R13, R13, 16777216 ;  /* 0x4b8000000d0d9820 */ /* 0x000fc80000400000 */
[----:B------:R-:W0:Y:S02]  /*0320*/  MUFU.RSQ R26, R13 ;  /* 0x0000000d001a7308 */ /* 0x000e240000001400 */
[----:B0-----:R-:W-:Y:S01]  /*0330*/  @!P1 FMUL R26, R26, 4096 ;  /* 0x458000001a1a9820 */ /* 0x001fe20000400000 */
[----:B------:R-:W-:-:S03]  /*0340*/  FSETP.GEU.AND P1, PT, |R27|, 1.175494350822287508e-38, PT ;  /* 0x008000001b00780b */ /* 0x000fc60003f2e200 */
[----:B------:R-:W-:-:S04]  /*0350*/  FMUL R15, R26, R26 ;  /* 0x0000001a1a0f7220 */ /* 0x000fc80000400000 */
[----:B------:R-:W-:-:S04]  /*0360*/  FMUL R26, R26, R15 ;  /* 0x0000000f1a1a7220 */ /* 0x000fc80000400000 */
[-C--:B------:R-:W-:Y:S01]  /*0370*/  FFMA R19, R12, R26.reuse, R19 ;  /* 0x0000001a0c137223 */ /* 0x080fe20000000013 */
[-C--:B------:R-:W-:Y:S01]  /*0380*/  FFMA R25, R25, R26.reuse, R16 ;  /* 0x0000001a19197223 */ /* 0x080fe20000000010 */
[----:B------:R-:W0:Y:S01]  /*0390*/  LDS.128 R12, [R20+UR4+-0x10] ;  /* 0xfffff004140c7984 */ /* 0x000e220008000c00 */
[----:B------:R-:W-:Y:S01]  /*03a0*/  @!P1 FMUL R27, R27, 16777216 ;  /* 0x4b8000001b1b9820 */ /* 0x000fe20000400000 */
[----:B------:R-:W-:Y:S01]  /*03b0*/  FADD R16, -R5, R11 ;  /* 0x0000000b05107221 */ /* 0x000fe20000000100 */
[----:B------:R-:W-:Y:S01]  /*03c0*/  FFMA R18, R18, R26, R17 ;  /* 0x0000001a12127223 */ /* 0x000fe20000000011 */
[----:B------:R-:W-:Y:S01]  /*03d0*/  FADD R17, -R4, R10 ;  /* 0x0000000a04117221 */ /* 0x000fe20000000100 */
[----:B------:R-:W1:Y:S01]  /*03e0*/  MUFU.RSQ R9, R27 ;  /* 0x0000001b00097308 */ /* 0x000e620000001400 */
[----:B------:R-:W-:-:S04]  /*03f0*/  FMUL R10, R16, R16 ;  /* 0x00000010100a7220 */ /* 0x000fc80000400000 */
[----:B------:R-:W-:Y:S01]  /*0400*/  FFMA R11, R17, R17, R10 ;  /* 0x00000011110b7223 */ /* 0x000fe2000000000a */
[----:B-1----:R-:W-:-:S04]  /*0410*/  @!P1 FMUL R9, R9, 4096 ;  /* 0x4580000009099820 */ /* 0x002fc80000400000 */
[----:B------:R-:W-:-:S04]  /*0420*/  FMUL R10, R9, R9 ;  /* 0x00000009090a7220 */ /* 0x000fc80000400000 */
[----:B------:R-:W-:-:S04]  /*0430*/  FMUL R27, R9, R10 ;  /* 0x0000000a091b7220 */ /* 0x000fc80000400000 */
[-C--:B------:R-:W-:Y:S01]  /*0440*/  FFMA R25, R8, R27.reuse, R25 ;  /* 0x0000001b08197223 */ /* 0x080fe20000000019 */
[-C--:B------:R-:W-:Y:S01]  /*0450*/  FFMA R24, R24, R27.reuse, R19 ;  /* 0x0000001b18187223 */ /* 0x080fe20000000013 */
[----:B------:R-:W-:Y:S01]  /*0460*/  FFMA R27, R7, R27, R18 ;  /* 0x0000001b071b7223 */ /* 0x000fe20000000012 */
[----:B0-----:R-:W-:Y:S01]  /*0470*/  FADD R26, -R6, R12 ;  /* 0x0000000c061a7221 */ /* 0x001fe20000000100 */
[----:B------:R-:W-:Y:S01]  /*0480*/  FADD R7, -R5, R14 ;  /* 0x0000000e05077221 */ /* 0x000fe20000000100 */
[----:B------:R-:W-:Y:S01]  /*0490*/  FADD R13, -R4, R13 ;  /* 0x0000000d040d7221 */ /* 0x000fe20000000100 */
[----:B------:R-:W-:Y:S01]  /*04a0*/  FADD R18, -R6, R15 ;  /* 0x0000000f06127221 */ /* 0x000fe20000000100 */
[----:B------:R-:W-:Y:S01]  /*04b0*/  FFMA R11, R26, R26, R11 ;  /* 0x0000001a1a0b7223 */ /* 0x000fe2000000000b */
[----:B------:R-:W-:-:S03]  /*04c0*/  FMUL R14, R7, R7 ;  /* 0x00000007070e7220 */ /* 0x000fc60000400000 */
[----:B------:R-:W-:Y:S01]  /*04d0*/  FADD R12, R11, 9.9999997171806853657e-10 ;  /* 0x3089705f0b0c7421 */ /* 0x000fe20000000000 */
[----:B------:R-:W-:Y:S01]  /*04e0*/  FFMA R15, R13, R13, R14 ;  /* 0x0000000d0d0f7223 */ /* 0x000fe2000000000e */
[----:B------:R-:W0:Y:S03]  /*04f0*/  LDS.128 R8, [R20+UR4] ;  /* 0x0000000414087984 */ /* 0x000e260008000c00 */
[----:B------:R-:W-:Y:S01]  /*0500*/  FSETP.GEU.AND P1, PT, |R12|, 1.175494350822287508e-38, PT ;  /* 0x008000000c00780b */ /* 0x000fe20003f2e200 */
[----:B------:R-:W-:-:S12]  /*0510*/  FFMA R15, R18, R18, R15 ;  /* 0x00000012120f7223 */ /* 0x000fd8000000000f */
[----:B------:R-:W-:-:S04]  /*0520*/  @!P1 FMUL R12, R12, 16777216 ;  /* 0x4b8000000c0c9820 */ /* 0x000fc80000400000 */
[----:B------:R1:W2:Y:S02]  /*0530*/  MUFU.RSQ R19, R12 ;  /* 0x0000000c00137308 */ /* 0x0002a40000001400 */
[----:B-1----:R-:W-:Y:S01]  /*0540*/  FADD R12, R15, 9.9999997171806853657e-10 ;  /* 0x3089705f0f0c7421 */ /* 0x002fe20000000000 */
[----:B--2---:R-:W-:-:S04]  /*0550*/  @!P1 FMUL R19, R19, 4096 ;  /* 0x4580000013139820 */ /* 0x004fc80000400000 */
[----:B------:R-:W-:Y:S01]  /*0560*/  FSETP.GEU.AND P1, PT, |R12|, 1.175494350822287508e-38, PT ;  /* 0x008000000c00780b */ /* 0x000fe20003f2e200 */
[----:B0-----:R-:W-:Y:S01]  /*0570*/  FADD R9, -R5, R9 ;  /* 0x0000000905097221 */ /* 0x001fe20000000100 */
[----:B------:R-:W-:Y:S01]  /*0580*/  FADD R8, -R4, R8 ;  /* 0x0000000804087221 */ /* 0x000fe20000000100 */
[----:B------:R-:W-:Y:S01]  /*0590*/  FADD R10, -R6, R10 ;  /* 0x0000000a060a7221 */ /* 0x000fe20000000100 */
[----:B------:R-:W-:Y:S01]  /*05a0*/  FMUL R14, R19, R19 ;  /* 0x00000013130e7220 */ /* 0x000fe20000400000 */
[----:B------:R-:W-:-:S03]  /*05b0*/  FMUL R15, R9, R9 ;  /* 0x00000009090f7220 */ /* 0x000fc60000400000 */
[----:B------:R-:W-:Y:S01]  /*05c0*/  FMUL R14, R19, R14 ;  /* 0x0000000e130e7220 */ /* 0x000fe20000400000 */
[----:B------:R-:W-:-:S04]  /*05d0*/  FFMA R15, R8, R8, R15 ;  /* 0x00000008080f7223 */ /* 0x000fc8000000000f */
[----:B------:R-:W-:Y:S01]  /*05e0*/  @!P1 FMUL R12, R12, 16777216 ;  /* 0x4b8000000c0c9820 */ /* 0x000fe20000400000 */
[----:B------:R-:W-:Y:S01]  /*05f0*/  FFMA R15, R10, R10, R15 ;  /* 0x0000000a0a0f7223 */ /* 0x000fe2000000000f */
[-C--:B------:R-:W-:Y:S01]  /*0600*/  FFMA R17, R17, R14.reuse, R24 ;  /* 0x0000000e11117223 */ /* 0x080fe20000000018 */
[-C--:B------:R-:W-:Y:S01]  /*0610*/  FFMA R24, R16, R14.reuse, R25 ;  /* 0x0000000e10187223 */ /* 0x080fe20000000019 */
[----:B------:R-:W0:Y:S01]  /*0620*/  MUFU.RSQ R28, R12 ;  /* 0x0000000c001c7308 */ /* 0x000e220000001400 */
[----:B------:R-:W-:Y:S01]  /*0630*/  FADD R29, R15, 9.9999997171806853657e-10 ;  /* 0x3089705f0f1d7421 */ /* 0x000fe20000000000 */
[----:B------:R-:W-:-:S04]  /*0640*/  FFMA R27, R26, R14, R27 ;  /* 0x0000000e1a1b7223 */ /* 0x000fc8000000001b */
[----:B------:R-:W-:Y:S01]  /*0650*/  FSETP.GEU.AND P2, PT, |R29|, 1.175494350822287508e-38, PT ;  /* 0x008000001d00780b */ /* 0x000fe20003f4e200 */
[----:B0-----:R-:W-:-:S12]  /*0660*/  @!P1 FMUL R28, R28, 4096 ;  /* 0x458000001c1c9820 */ /* 0x001fd80000400000 */
[----:B------:R-:W-:Y:S01]  /*0670*/  @!P2 FMUL R29, R29, 16777216 ;  /* 0x4b8000001d1da820 */ /* 0x000fe20000400000 */
[----:B------:R-:W-:-:S03]  /*0680*/  FMUL R15, R28, R28 ;  /* 0x0000001c1c0f7220 */ /* 0x000fc60000400000 */
[----:B------:R-:W0:Y:S01]  /*0690*/  MUFU.RSQ R19, R29 ;  /* 0x0000001d00137308 */ /* 0x000e220000001400 */
[----:B------:R-:W-:-:S04]  /*06a0*/  FMUL R28, R28, R15 ;  /* 0x0000000f1c1c7220 */ /* 0x000fc80000400000 */
[-C--:B------:R-:W-:Y:S01]  /*06b0*/  FFMA R25, R13, R28.reuse, R17 ;  /* 0x0000001c0d197223 */ /* 0x080fe20000000011 */
[-C--:B------:R-:W-:Y:S01]  /*06c0*/  FFMA R24, R7, R28.reuse, R24 ;  /* 0x0000001c07187223 */ /* 0x080fe20000000018 */
[----:B------:R-:W1:Y:S01]  /*06d0*/  LDS.128 R12, [R20+UR4+0x10] ;  /* 0x00001004140c7984 */ /* 0x000e620008000c00 */
[----:B------:R-:W-:Y:S01]  /*06e0*/  FFMA R7, R18, R28, R27 ;  /* 0x0000001c12077223 */ /* 0x000fe2000000001b */
[----:B0-----:R-:W-:-:S04]  /*06f0*/  @!P2 FMUL R19, R19, 4096 ;  /* 0x458000001313a820 */ /* 0x001fc80000400000 */
[----:B------:R-:W-:-:S04]  /*0700*/  FMUL R26, R19, R19 ;  /* 0x00000013131a7220 */ /* 0x000fc80000400000 */
[----:B------:R-:W-:Y:S02]  /*0710*/  FMUL R26, R19, R26 ;  /* 0x0000001a131a7220 */ /* 0x000fe40000400000 */
[----:B------:R0:W2:Y:S02]  /*0720*/  LDS.128 R16, [R20+UR4+0x20] ;  /* 0x0000200414107984 */ /* 0x0000a40008000c00 */
[-C--:B------:R-:W-:Y:S01]  /*0730*/  FFMA R24, R9, R26.reuse, R24 ;  /* 0x0000001a09187223 */ /* 0x080fe20000000018 */
[-C--:B------:R-:W-:Y:S01]  /*0740*/  FFMA R25, R8, R26.reuse, R25 ;  /* 0x0000001a08197223 */ /* 0x080fe20000000019 */
[----:B------:R-:W-:Y:S01]  /*0750*/  FADD R8, -R4, R11 ;  /* 0x0000000b04087221 */ /* 0x000fe20000000100 */
[----:B------:R-:W-:Y:S01]  /*0760*/  FFMA R7, R10, R26, R7 ;  /* 0x0000001a0a077223 */ /* 0x000fe20000000007 */
[----:B0-----:R-:W-:Y:S01]  /*0770*/  IADD3 R20, PT, PT, R20, 0x60, RZ ;  /* 0x0000006014147810 */ /* 0x001fe20007ffe0ff */
[C---:B-1----:R-:W-:Y:S01]  /*0780*/  FADD R9, -R5.reuse, R12 ;  /* 0x0000000c05097221 */ /* 0x042fe20000000100 */
[----:B------:R-:W-:Y:S01]  /*0790*/  FADD R10, -R6, R13 ;  /* 0x0000000d060a7221 */ /* 0x000fe20000000100 */
[----:B------:R-:W-:Y:S01]  /*07a0*/  FADD R15, -R5, R15 ;  /* 0x0000000f050f7221 */ /* 0x000fe20000000100 */
[----:B------:R-:W-:Y:S01]  /*07b0*/  FADD R14, -R4, R14 ;  /* 0x0000000e040e7221 */ /* 0x000fe20000000100 */
[----:B------:R-:W-:-:S02]  /*07c0*/  FMUL R11, R9, R9 ;  /* 0x00000009090b7220 */ /* 0x000fc40000400000 */
[----:B------:R-:W-:Y:S02]  /*07d0*/  FMUL R13, R15, R15 ;  /* 0x0000000f0f0d7220 */ /* 0x000fe40000400000 */
[----:B------:R-:W-:Y:S02]  /*07e0*/  FFMA R11, R8, R8, R11 ;  /* 0x00000008080b7223 */ /* 0x000fe4000000000b */
[----:B------:R-:W-:Y:S02]  /*07f0*/  FFMA R13, R14, R14, R13 ;  /* 0x0000000e0e0d7223 */ /* 0x000fe4000000000d */
[----:B------:R-:W-:-:S04]  /*0800*/  FFMA R26, R10, R10, R11 ;  /* 0x0000000a0a1a7223 */ /* 0x000fc8000000000b */
[----:B------:R-:W-:Y:S01]  /*0810*/  FADD R26, R26, 9.9999997171806853657e-10 ;  /* 0x3089705f1a1a7421 */ /* 0x000fe20000000000 */
[----:B--2---:R-:W-:Y:S01]  /*0820*/  FADD R18, -R5, R18 ;  /* 0x0000001205127221 */ /* 0x004fe20000000100 */
[----:B------:R-:W-:Y:S01]  /*0830*/  FADD R16, -R6, R16 ;  /* 0x0000001006107221 */ /* 0x000fe20000000100 */
[----:B------:R-:W-:Y:S02]  /*0840*/  FADD R11, -R4, R17 ;  /* 0x00000011040b7221 */ /* 0x000fe40000000100 */
[----:B------:R-:W-:Y:S01]  /*0850*/  FSETP.GEU.AND P1, PT, |R26|, 1.175494350822287508e-38, PT ;  /* 0x008000001a00780b */ /* 0x000fe20003f2e200 */
[----:B------:R-:W-:Y:S01]  /*0860*/  FMUL R12, R18, R18 ;  /* 0x00000012120c7220 */ /* 0x000fe20000400000 */
[----:B------:R-:W-:Y:S01]  /*0870*/  FFMA R13, R16, R16, R13 ;  /* 0x00000010100d7223 */ /* 0x000fe2000000000d */
[----:B------:R-:W-:Y:S02]  /*0880*/  FADD R17, -R6, R19 ;  /* 0x0000001306117221 */ /* 0x000fe40000000100 */
[----:B------:R-:W-:Y:S01]  /*0890*/  FFMA R12, R11, R11, R12 ;  /* 0x0000000b0b0c7223 */ /* 0x000fe2000000000c */
[----:B------:R-:W-:-:S03]  /*08a0*/  FADD R27, R13, 9.9999997171806853657e-10 ;  /* 0x3089705f0d1b7421 */ /* 0x000fc60000000000 */
[----:B------:R-:W-:Y:S02]  /*08b0*/  FFMA R12, R17, R17, R12 ;  /* 0x00000011110c7223 */ /* 0x000fe4000000000c */
[----:B------:R-:W-:Y:S02]  /*08c0*/  FSETP.GEU.AND P2, PT, |R27|, 1.175494350822287508e-38, PT ;  /* 0x008000001b00780b */ /* 0x000fe40003f4e200 */
[----:B------:R-:W-:Y:S01]  /*08d0*/  FADD R29, R12, 9.9999997171806853657e-10 ;  /* 0x3089705f0c1d7421 */ /* 0x000fe20000000000 */
[----:B------:R-:W-:-:S04]  /*08e0*/  @!P1 FMUL R26, R26, 16777216 ;  /* 0x4b8000001a1a9820 */ /* 0x000fc80000400000 */
[----:B------:R-:W-:Y:S01]  /*08f0*/  FSETP.GEU.AND P3, PT, |R29|, 1.175494350822287508e-38, PT ;  /* 0x008000001d00780b */ /* 0x000fe20003f6e200 */
[----:B------:R-:W0:Y:S05]  /*0900*/  MUFU.RSQ R19, R26 ;  /* 0x0000001a00137308 */ /* 0x000e2a0000001400 */
[----:B------:R-:W-:-:S04]  /*0910*/  @!P2 FMUL R27, R27, 16777216 ;  /* 0x4b8000001b1ba820 */ /* 0x000fc80000400000 */
[----:B------:R-:W1:Y:S03]  /*0920*/  MUFU.RSQ R13, R27 ;  /* 0x0000001b000d7308 */ /* 0x000e660000001400 */
[----:B------:R-:W-:-:S05]  /*0930*/  @!P3 FMUL R29, R29, 16777216 ;  /* 0x4b8000001d1db820 */ /* 0x000fca0000400000 */
[----:B------:R-:W2:Y:S01]  /*0940*/  MUFU.RSQ R12, R29 ;  /* 0x0000001d000c7308 */ /* 0x000ea20000001400 */
[----:B0-----:R-:W-:Y:S01]  /*0950*/  @!P1 FMUL R19, R19, 4096 ;  /* 0x4580000013139820 */ /* 0x001fe20000400000 */
[----:B------:R-:W-:-:S03]  /*0960*/  ISETP.NE.AND P1, PT, R20, 0x630, PT ;  /* 0x000006301400780c */ /* 0x000fc60003f25270 */
[----:B------:R-:W-:-:S04]  /*0970*/  FMUL R28, R19, R19 ;  /* 0x00000013131c7220 */ /* 0x000fc80000400000 */
[----:B------:R-:W-:Y:S01]  /*0980*/  FMUL R19, R19, R28 ;  /* 0x0000001c13137220 */ /* 0x000fe20000400000 */
[----:B-1----:R-:W-:-:S03]  /*0990*/  @!P2 FMUL R13, R13, 4096 ;  /* 0x458000000d0da820 */ /* 0x002fc60000400000 */
[----:B------:R-:W-:Y:S01]  /*09a0*/  FFMA R25, R8, R19, R25 ;  /* 0x0000001308197223 */ /* 0x000fe20000000019 */
[----:B------:R-:W-:Y:S01]  /*09b0*/  FMUL R8, R13, R13 ;  /* 0x0000000d0d087220 */ /* 0x000fe20000400000 */
[-C--:B------:R-:W-:Y:S01]  /*09c0*/  FFMA R24, R9, R19.reuse, R24 ;  /* 0x0000001309187223 */ /* 0x080fe20000000018 */
[----:B------:R-:W-:Y:S01]  /*09d0*/  FFMA R7, R10, R19, R7 ;  /* 0x000000130a077223 */ /* 0x000fe20000000007 */
[----:B--2---:R-:W-:Y:S01]  /*09e0*/  @!P3 FMUL R12, R12, 4096 ;  /* 0x458000000c0cb820 */ /* 0x004fe20000400000 */
[----:B------:R-:W-:-:S03]  /*09f0*/  FMUL R8, R13, R8 ;  /* 0x000000080d087220 */ /* 0x000fc60000400000 */
[----:B------:R-:W-:Y:S01]  /*0a00*/  FMUL R9, R12, R12 ;  /* 0x0000000c0c097220 */ /* 0x000fe20000400000 */
[-C--:B------:R-:W-:Y:S01]  /*0a10*/  FFMA R14, R14, R8.reuse, R25 ;  /* 0x000000080e0e7223 */ /* 0x080fe20000000019 */
[-C--:B------:R-:W-:Y:S01]  /*0a20*/  FFMA R15, R15, R8.reuse, R24 ;  /* 0x000000080f0f7223 */ /* 0x080fe20000000018 */
[----:B------:R-:W-:Y:S01]  /*0a30*/  FFMA R8, R16, R8, R7 ;  /* 0x0000000810087223 */ /* 0x000fe20000000007 */
[----:B------:R-:W-:-:S04]  /*0a40*/  FMUL R9, R12, R9 ;  /* 0x000000090c097220 */ /* 0x000fc80000400000 */
[-C--:B------:R-:W-:Y:S01]  /*0a50*/  FFMA R19, R11, R9.reuse, R14 ;  /* 0x000000090b137223 */ /* 0x080fe2000000000e */
[-C--:B------:R-:W-:Y:S01]  /*0a60*/  FFMA R16, R18, R9.reuse, R15 ;  /* 0x0000000912107223 */ /* 0x080fe2000000000f */
[----:B------:R-:W-:Y:S01]  /*0a70*/  FFMA R17, R17, R9, R8 ;  /* 0x0000000911117223 */ /* 0x000fe20000000008 */
[----:B------:R-:W-:Y:S06]  /*0a80*/  @P1 BRA `(.L_x_0) ;  /* 0xfffffff400dc1947 */ /* 0x000fec000383ffff */
[----:B------:R-:W-:Y:S06]  /*0a90*/  BAR.SYNC.DEFER_BLOCKING 0x0 ;  /* 0x0000000000007b1d */ /* 0x000fec0000010000 */
[----:B------:R-:W-:Y:S05]  /*0aa0*/  @P0 BRA `(.L_x_1) ;  /* 0xfffffff400a40947 */ /* 0x000fea000383ffff */
[----:B------:R-:W0:Y:S01]  /*0ab0*/  LDC.64 R4, c[0x0][0x388] ;  /* 0x0000e200ff047b82 */ /* 0x000e220000000a00 */
[----:B------:R-:W1:Y:S01]  /*0ac0*/  LDCU UR4, c[0x0][0x390] ;  /* 0x00007200ff0477ac */ /* 0x000e620008000800 */
[----:B0-----:R-:W-:-:S05]  /*0ad0*/  IMAD.WIDE R2, R2, 0x10, R4 ;  /* 0x0000001002027825 */ /* 0x001fca00078e0204 */
[----:B------:R-:W1:Y:S02]  /*0ae0*/  LDG.E.128 R4, desc[UR8][R2.64] ;  /* 0x0000000802047981 */ /* 0x000e64000c1e1d00 */
[----:B-1----:R-:W-:Y:S01]  /*0af0*/  FFMA R4, R19, UR4, R4 ;  /* 0x0000000413047c23 */ /* 0x002fe20008000004 */
[----:B------:R-:W-:Y:S01]  /*0b00*/  FFMA R5, R16, UR4, R5 ;  /* 0x0000000410057c23 */ /* 0x000fe20008000005 */
[----:B------:R-:W-:-:S04]  /*0b10*/  FFMA R17, R17, UR4, R6 ;  /* 0x0000000411117c23 */ /* 0x000fc80008000006 */
[----:B------:R-:W-:Y:S04]  /*0b20*/  STG.E.64 desc[UR8][R2.64], R4 ;  /* 0x0000000402007986 */ /* 0x000fe8000c101b08 */
[----:B------:R-:W-:Y:S01]  /*0b30*/  STG.E desc[UR8][R2.64+0x8], R17 ;  /* 0x0000081102007986 */ /* 0x000fe2000c101908 */
[----:B------:R-:W-:Y:S05]  /*0b40*/  EXIT ;  /* 0x000000000000794d */ /* 0x000fea0003800000 */
.L_x_2:
[----:B------:R-:W-:-:S00]  /*0b50*/  BRA `(.L_x_2) ;  /* 0xfffffffc00fc7947 */ /* 0x000fc0000383ffff */
[----:B------:R-:W-:-:S00]  /*0b60*/  NOP ;  /* 0x0000000000007918 */ /* 0x000fc00000000000 */
        /* <DEDUP_REMOVED lines=9> */
.L_x_3:


//--------------------- .nv.shared._Z18calculateBodyForceP6float4S0_fi --------------------------
	.section	.nv.shared._Z18calculateBodyForceP6float4S0_fi,"aw",@nobits
	.sectionflags	@""
	.align	4
.nv.shared._Z18calculateBodyForceP6float4S0_fi:
	.zero		2560


//--------------------- .nv.shared.reserved.0     --------------------------
	.section	.nv.shared.reserved.0,"aw",@nobits
	.weak		__nv_reservedSMEM_offset_0_alias
	.size		__nv_reservedSMEM_offset_0_alias, 0, 64
	.other		__nv_reservedSMEM_offset_0_alias,@"STO_CUDA_RESERVED_SHARED STV_DEFAULT"
__nv_reservedSMEM_offset_0_alias:
	.zero		0
	.zero		64


//--------------------- .nv.constant0._Z18calculateBodyForceP6float4S0_fi --------------------------
	.section	.nv.constant0._Z18calculateBodyForceP6float4S0_fi,"a",@progbits
	.sectionflags	@""
	.align	4
.nv.constant0._Z18calculateBodyForceP6float4S0_fi:
	.zero		920


//--------------------- SYMBOLS --------------------------

	.type		.nv.reservedSmem.offset0,@object
	.size		.nv.reservedSmem.offset0,0x4
	.type		.nv.reservedSmem.cap,@object
	.size		.nv.reservedSmem.cap,0x4
